	.version 1.4
	.target sm_10, map_f64_to_f32
	// compiled with /usr/local/cuda/bin/../open64/lib//be
	// nvopencc 4.1 built on 2012-08-03

	//-----------------------------------------------------------
	// Compiling /tmp/tmpxft_0000a33f_00000000-9_cudacl_tmp_PARTICLE_COMPUTE_10_1348244952371099.cpp3.i (/var/folders/fr/wy4jyysj5bxgy3456cn2qr740000gn/T/ccBI#.BS9IvP)
	//-----------------------------------------------------------

	//-----------------------------------------------------------
	// Options:
	//-----------------------------------------------------------
	//  Target:ptx, ISA:sm_10, Endian:little, Pointer Size:64
	//  -O3	(Optimization level)
	//  -g0	(Debug level)
	//  -m2	(Report advisories)
	//-----------------------------------------------------------

	.file	1	"<command-line>"
	.file	2	"/tmp/tmpxft_0000a33f_00000000-8_cudacl_tmp_PARTICLE_COMPUTE_10_1348244952371099.cudafe2.gpu"
	.file	3	"/Applications/Xcode.app/Contents/Developer/usr/llvm-gcc-4.2/lib/gcc/i686-apple-darwin11/4.2.1/include/stddef.h"
	.file	4	"/usr/local/cuda/bin/../include/crt/device_runtime.h"
	.file	5	"/usr/local/cuda/bin/../include/host_defines.h"
	.file	6	"/usr/local/cuda/bin/../include/builtin_types.h"
	.file	7	"/usr/local/cuda/bin/../include/device_types.h"
	.file	8	"/usr/local/cuda/bin/../include/driver_types.h"
	.file	9	"/usr/local/cuda/bin/../include/surface_types.h"
	.file	10	"/usr/local/cuda/bin/../include/texture_types.h"
	.file	11	"/usr/local/cuda/bin/../include/vector_types.h"
	.file	12	"/usr/local/cuda/bin/../include/device_launch_parameters.h"
	.file	13	"/usr/local/cuda/bin/../include/crt/storage_class.h"
	.file	14	"/Users/flo/Dropbox/mp/data/kernels/cutil_math.h"
	.file	15	"/tmp/cudacl_tmp_PARTICLE_COMPUTE_10_1348244952371099.cu"
	.file	16	"/usr/local/cuda/bin/../include/common_functions.h"
	.file	17	"/usr/local/cuda/bin/../include/math_functions.h"
	.file	18	"/usr/local/cuda/bin/../include/math_constants.h"
	.file	19	"/usr/local/cuda/bin/../include/device_functions.h"
	.file	20	"/usr/local/cuda/bin/../include/sm_11_atomic_functions.h"
	.file	21	"/usr/local/cuda/bin/../include/sm_12_atomic_functions.h"
	.file	22	"/usr/local/cuda/bin/../include/sm_13_double_functions.h"
	.file	23	"/usr/local/cuda/bin/../include/sm_20_atomic_functions.h"
	.file	24	"/usr/local/cuda/bin/../include/sm_35_atomic_functions.h"
	.file	25	"/usr/local/cuda/bin/../include/sm_20_intrinsics.h"
	.file	26	"/usr/local/cuda/bin/../include/sm_30_intrinsics.h"
	.file	27	"/usr/local/cuda/bin/../include/sm_35_intrinsics.h"
	.file	28	"/usr/local/cuda/bin/../include/surface_functions.h"
	.file	29	"/usr/local/cuda/bin/../include/texture_fetch_functions.h"
	.file	30	"/usr/local/cuda/bin/../include/texture_indirect_functions.h"
	.file	31	"/usr/local/cuda/bin/../include/surface_indirect_functions.h"
	.file	32	"/usr/local/cuda/bin/../include/math_functions_dbl_ptx1.h"


	.entry particle_compute (
		.param .f32 __cudaparm_particle_compute_time_passed,
		.param .f32 __cudaparm_particle_compute_living_time,
		.param .u32 __cudaparm_particle_compute_particle_count,
		.param .align 16 .b8 __cudaparm_particle_compute___val_paramgravity[16],
		.param .u64 __cudaparm_particle_compute_pos_time_buffer,
		.param .u64 __cudaparm_particle_compute_dir_buffer)
	{
	.reg .u16 %rh<4>;
	.reg .u32 %r<13>;
	.reg .u64 %rd<9>;
	.reg .f32 %f<22>;
	.reg .pred %p<5>;
	.loc	15	185	0
$LDWbegin_particle_compute:
	.loc	15	186	0
	mov.u16 	%rh1, %ctaid.x;
	mov.u16 	%rh2, %ntid.x;
	mul.wide.u16 	%r1, %rh1, %rh2;
	cvt.u32.u16 	%r2, %tid.x;
	add.u32 	%r3, %r2, %r1;
	cvt.u64.u32 	%rd1, %r3;
	cvt.s32.u64 	%r4, %rd1;
	ld.param.u32 	%r5, [__cudaparm_particle_compute_particle_count];
	setp.lt.u32 	%p1, %r4, %r5;
	@%p1 bra 	$Lt_0_4866;
	bra.uni 	$LBB6_particle_compute;
$Lt_0_4866:
	.loc	15	189	0
	cvt.s64.s32 	%rd2, %r4;
	mul.wide.s32 	%rd3, %r4, 16;
	ld.param.u64 	%rd4, [__cudaparm_particle_compute_pos_time_buffer];
	add.u64 	%rd5, %rd4, %rd3;
	ld.global.v4.f32 	{%f1,%f2,%f3,%f4}, [%rd5+0];
	.loc	15	190	0
	ld.param.u64 	%rd6, [__cudaparm_particle_compute_dir_buffer];
	add.u64 	%rd7, %rd6, %rd3;
	ld.global.v4.f32 	{%f5,%f6,%f7,%f8}, [%rd7+0];
	ld.param.f32 	%f9, [__cudaparm_particle_compute_time_passed];
	ld.param.f32 	%f10, [__cudaparm_particle_compute_living_time];
	mov.f32 	%f11, 0f00000000;    	// 0
	set.gt.u32.f32 	%r6, %f4, %f11;
	neg.s32 	%r7, %r6;
	set.le.u32.f32 	%r8, %f4, %f10;
	neg.s32 	%r9, %r8;
	and.b32 	%r10, %r7, %r9;
	mov.u32 	%r11, 0;
	setp.eq.s32 	%p2, %r10, %r11;
	@%p2 bra 	$Lt_0_5378;
	ld.param.f32 	%f10, [__cudaparm_particle_compute_living_time];
	ld.param.f32 	%f9, [__cudaparm_particle_compute_time_passed];
	.loc	15	197	0
	sub.f32 	%f12, %f10, %f9;
	sub.f32 	%f13, %f10, %f4;
	setp.lt.f32 	%p3, %f12, %f4;
	selp.f32 	%f14, %f13, %f9, %p3;
	mov.f32 	%f15, 0f447a0000;    	// 1000
	div.full.f32 	%f16, %f14, %f15;
	ld.param.f32 	%f17, [__cudaparm_particle_compute___val_paramgravity+0];
	mad.f32 	%f5, %f17, %f16, %f5;
	ld.param.f32 	%f18, [__cudaparm_particle_compute___val_paramgravity+4];
	mad.f32 	%f6, %f18, %f16, %f6;
	ld.param.f32 	%f19, [__cudaparm_particle_compute___val_paramgravity+8];
	mad.f32 	%f7, %f19, %f16, %f7;
	ld.param.f32 	%f20, [__cudaparm_particle_compute___val_paramgravity+12];
	mad.f32 	%f8, %f20, %f16, %f8;
	.loc	15	198	0
	mad.f32 	%f1, %f5, %f16, %f1;
	mad.f32 	%f2, %f6, %f16, %f2;
	mad.f32 	%f3, %f7, %f16, %f3;
$Lt_0_5378:
	.loc	15	190	0
	ld.param.f32 	%f9, [__cudaparm_particle_compute_time_passed];
	.loc	15	201	0
	sub.f32 	%f4, %f4, %f9;
	st.global.v4.f32 	[%rd5+0], {%f1,%f2,%f3,%f4};
	st.global.v4.f32 	[%rd7+0], {%f5,%f6,%f7,%f8};
$LBB6_particle_compute:
	.loc	15	205	0
	exit;
$LDWend_particle_compute:
	} // particle_compute



// ===== COMPILED SASS (sm_100) =====

	.target	sm_100

	.elftype	@"ET_EXEC"


//--------------------- .note.nv.tkinfo           --------------------------
	.section	.note.nv.tkinfo,"",@"SHT_NOTE"
	.sectionflags	@"SHF_NOTE_NV_TKINFO"
	.tkinfo
        /*0018*/ 	.word	0x00000002
        /*0030*/ 	.string	""
        /*0030*/ 	.string	"ptxas"
        /*0030*/ 	.string	"Cuda compilation tools, release 13.0, V13.0.88"
        /*0030*/ 	.string	"Build cuda_13.0.r13.0/compiler.36424714_0"
        /*0030*/ 	.string	"-arch sm_100 "



//--------------------- .note.nv.cuinfo           --------------------------
	.section	.note.nv.cuinfo,"",@"SHT_NOTE"
	.sectionflags	@"SHF_NOTE_NV_CUINFO"
        /*0018*/ 	.short	0x0002
        /*001a*/ 	.short	0x000a
        /*001c*/ 	.short	0x0082
	.zero		2


//--------------------- .nv.info                  --------------------------
	.section	.nv.info,"",@"SHT_CUDA_INFO"
	.align	4


	//----- nvinfo : EIATTR_REGCOUNT
	.align		4
        /*0000*/ 	.byte	0x04, 0x2f
        /*0002*/ 	.short	(.L_1 - .L_0)
	.align		4
.L_0:
        /*0004*/ 	.word	index@(particle_compute)
        /*0008*/ 	.word	0x00000016


	//----- nvinfo : EIATTR_FRAME_SIZE
	.align		4
.L_1:
        /*000c*/ 	.byte	0x04, 0x11
        /*000e*/ 	.short	(.L_3 - .L_2)
	.align		4
.L_2:
        /*0010*/ 	.word	index@(particle_compute)
        /*0014*/ 	.word	0x00000000


	//----- nvinfo : EIATTR_MIN_STACK_SIZE
	.align		4
.L_3:
        /*0018*/ 	.byte	0x04, 0x12
        /*001a*/ 	.short	(.L_5 - .L_4)
	.align		4
.L_4:
        /*001c*/ 	.word	index@(particle_compute)
        /*0020*/ 	.word	0x00000000
.L_5:


//--------------------- .nv.compat                --------------------------
	.section	.nv.compat,"",@"SHT_CUDA_COMPAT_INFO"
	.align	4
        /*0000*/ 	.byte	0x02, 0x09, 0x00, 0x00, 0x02, 0x02, 0x01, 0x00, 0x02, 0x05, 0x05, 0x00, 0x03, 0x07, 0x01, 0x01
        /*0010*/ 	.byte	0x02, 0x03, 0x00, 0x00, 0x02, 0x06, 0x01, 0x00, 0x04, 0x0b, 0x08, 0x00, 0x09, 0x00, 0x00, 0x00
        /*0020*/ 	.byte	0x00, 0x00, 0x00, 0x00


//--------------------- .nv.info.particle_compute --------------------------
	.section	.nv.info.particle_compute,"",@"SHT_CUDA_INFO"
	.sectionflags	@""
	.align	4


	//----- nvinfo : EIATTR_CUDA_API_VERSION
	.align		4
        /*0000*/ 	.byte	0x04, 0x37
        /*0002*/ 	.short	(.L_7 - .L_6)
.L_6:
        /*0004*/ 	.word	0x00000082


	//----- nvinfo : EIATTR_KPARAM_INFO
	.align		4
.L_7:
        /*0008*/ 	.byte	0x04, 0x17
        /*000a*/ 	.short	(.L_9 - .L_8)
.L_8:
        /*000c*/ 	.word	0x00000000
        /*0010*/ 	.short	0x0005
        /*0012*/ 	.short	0x0028
        /*0014*/ 	.byte	0x00, 0xf0, 0x21, 0x00


	//----- nvinfo : EIATTR_KPARAM_INFO
	.align		4
.L_9:
        /*0018*/ 	.byte	0x04, 0x17
        /*001a*/ 	.short	(.L_11 - .L_10)
.L_10:
        /*001c*/ 	.word	0x00000000
        /*0020*/ 	.short	0x0004
        /*0022*/ 	.short	0x0020
        /*0024*/ 	.byte	0x00, 0xf0, 0x21, 0x00


	//----- nvinfo : EIATTR_KPARAM_INFO
	.align		4
.L_11:
        /*0028*/ 	.byte	0x04, 0x17
        /*002a*/ 	.short	(.L_13 - .L_12)
.L_12:
        /*002c*/ 	.word	0x00000000
        /*0030*/ 	.short	0x0003
        /*0032*/ 	.short	0x0010
        /*0034*/ 	.byte	0x00, 0xf0, 0x41, 0x00


	//----- nvinfo : EIATTR_KPARAM_INFO
	.align		4
.L_13:
        /*0038*/ 	.byte	0x04, 0x17
        /*003a*/ 	.short	(.L_15 - .L_14)
.L_14:
        /*003c*/ 	.word	0x00000000
        /*0040*/ 	.short	0x0002
        /*0042*/ 	.short	0x0008
        /*0044*/ 	.byte	0x00, 0xf0, 0x11, 0x00


	//----- nvinfo : EIATTR_KPARAM_INFO
	.align		4
.L_15:
        /*0048*/ 	.byte	0x04, 0x17
        /*004a*/ 	.short	(.L_17 - .L_16)
.L_16:
        /*004c*/ 	.word	0x00000000
        /*0050*/ 	.short	0x0001
        /*0052*/ 	.short	0x0004
        /*0054*/ 	.byte	0x00, 0xf0, 0x11, 0x00


	//----- nvinfo : EIATTR_KPARAM_INFO
	.align		4
.L_17:
        /*0058*/ 	.byte	0x04, 0x17
        /*005a*/ 	.short	(.L_19 - .L_18)
.L_18:
        /*005c*/ 	.word	0x00000000
        /*0060*/ 	.short	0x0000
        /*0062*/ 	.short	0x0000
        /*0064*/ 	.byte	0x00, 0xf0, 0x11, 0x00


	//----- nvinfo : EIATTR_SPARSE_MMA_MASK
	.align		4
.L_19:
        /*0068*/ 	.byte	0x03, 0x50
        /*006a*/ 	.short	0x0000


	//----- nvinfo : EIATTR_MAXREG_COUNT
	.align		4
        /*006c*/ 	.byte	0x03, 0x1b
        /*006e*/ 	.short	0x00ff


	//----- nvinfo : EIATTR_MERCURY_ISA_VERSION
	.align		4
        /*0070*/ 	.byte	0x03, 0x5f
        /*0072*/ 	.short	0x0101


	//----- nvinfo : EIATTR_VRC_CTA_INIT_COUNT
	.align		4
        /*0074*/ 	.byte	0x02, 0x4a
	.zero		1
	.zero		1


	//----- nvinfo : EIATTR_EXIT_INSTR_OFFSETS
	.align		4
        /*0078*/ 	.byte	0x04, 0x1c
        /*007a*/ 	.short	(.L_21 - .L_20)


	//   ....[0]....
.L_20:
        /*007c*/ 	.word	0x000000a0


	//   ....[1]....
        /*0080*/ 	.word	0x000002c0


	//----- nvinfo : EIATTR_CBANK_PARAM_SIZE
	.align		4
.L_21:
        /*0084*/ 	.byte	0x03, 0x19
        /*0086*/ 	.short	0x0030


	//----- nvinfo : EIATTR_PARAM_CBANK
	.align		4
        /*0088*/ 	.byte	0x04, 0x0a
        /*008a*/ 	.short	(.L_23 - .L_22)
	.align		4
.L_22:
        /*008c*/ 	.word	index@(.nv.constant0.particle_compute)
        /*0090*/ 	.short	0x0380
        /*0092*/ 	.short	0x0030


	//----- nvinfo : EIATTR_SW_WAR
	.align		4
.L_23:
        /*0094*/ 	.byte	0x04, 0x36
        /*0096*/ 	.short	(.L_25 - .L_24)
.L_24:
        /*0098*/ 	.word	0x00000008
.L_25:


//--------------------- .nv.callgraph             --------------------------
	.section	.nv.callgraph,"",@"SHT_CUDA_CALLGRAPH"
	.align	4
	.sectionentsize	8
	.align		4
        /*0000*/ 	.word	0x00000000
	.align		4
        /*0004*/ 	.word	0xffffffff
	.align		4
        /*0008*/ 	.word	0x00000000
	.align		4
        /*000c*/ 	.word	0xfffffffe
	.align		4
        /*0010*/ 	.word	0x00000000
	.align		4
        /*0014*/ 	.word	0xfffffffd
	.align		4
        /*0018*/ 	.word	0x00000000
	.align		4
        /*001c*/ 	.word	0xfffffffc


//--------------------- .text.particle_compute    --------------------------
	.section	.text.particle_compute,"ax",@progbits
	.align	128
.text.particle_compute:
        .type           particle_compute,@function
        .size           particle_compute,(.L_x_1 - particle_compute)
        .other          particle_compute,@"STO_CUDA_ENTRY STV_DEFAULT"
particle_compute:
[----:B------:R-:W-:Y:S01]  /*0000*/  LDC R1, c[0x0][0x37c] ;  /* 0x0000df00ff017b82 */ /* 0x000fe20000000800 */
[----:B------:R-:W0:Y:S07]  /*0010*/  S2R R0, SR_TID.X ;  /* 0x0000000000007919 */ /* 0x000e2e0000002100 */
[----:B------:R-:W1:Y:S01]  /*0020*/  S2UR UR4, SR_CTAID.X ;  /* 0x00000000000479c3 */ /* 0x000e620000002500 */
[----:B------:R-:W2:Y:S07]  /*0030*/  LDCU UR5, c[0x0][0x388] ;  /* 0x00007100ff0577ac */ /* 0x000eae0008000800 */
[----:B------:R-:W3:Y:S01]  /*0040*/  LDC R9, c[0x0][0x360] ;  /* 0x0000d800ff097b82 */ /* 0x000ee20000000800 */
[----:B-1----:R-:W-:Y:S01]  /*0050*/  ULOP3.LUT UR4, UR4, 0xffff, URZ, 0xc0, !UPT ;  /* 0x0000ffff04047892 */ /* 0x002fe2000f8ec0ff */
[----:B0-----:R-:W-:-:S02]  /*0060*/  LOP3.LUT R0, R0, 0xffff, RZ, 0xc0, !PT ;  /* 0x0000ffff00007812 */ /* 0x001fc400078ec0ff */
[----:B---3--:R-:W-:-:S05]  /*0070*/  LOP3.LUT R9, R9, 0xffff, RZ, 0xc0, !PT ;  /* 0x0000ffff09097812 */ /* 0x008fca00078ec0ff */
[----:B------:R-:W-:-:S05]  /*0080*/  IMAD R9, R9, UR4, R0 ;  /* 0x0000000409097c24 */ /* 0x000fca000f8e0200 */
[----:B--2---:R-:W-:-:S13]  /*0090*/  ISETP.GE.U32.AND P0, PT, R9, UR5, PT ;  /* 0x0000000509007c0c */ /* 0x004fda000bf06070 */
[----:B------:R-:W-:Y:S05]  /*00a0*/  @P0 EXIT ;  /* 0x000000000000094d */ /* 0x000fea0003800000 */
[----:B------:R-:W0:Y:S01]  /*00b0*/  LDC.64 R2, c[0x0][0x3a0] ;  /* 0x0000e800ff027b82 */ /* 0x000e220000000a00 */
[----:B------:R-:W1:Y:S01]  /*00c0*/  LDCU.64 UR4, c[0x0][0x358] ;  /* 0x00006b00ff0477ac */ /* 0x000e620008000a00 */
[----:B------:R-:W2:Y:S06]  /*00d0*/  LDCU UR6, c[0x0][0x384] ;  /* 0x00007080ff0677ac */ /* 0x000eac0008000800 */
[----:B------:R-:W3:Y:S01]  /*00e0*/  LDC.64 R12, c[0x0][0x3a8] ;  /* 0x0000ea00ff0c7b82 */ /* 0x000ee20000000a00 */
[----:B------:R-:W4:Y:S07]  /*00f0*/  LDCU UR7, c[0x0][0x380] ;  /* 0x00007000ff0777ac */ /* 0x000f2e0008000800 */
[----:B------:R-:W5:Y:S01]  /*0100*/  LDC.64 R16, c[0x0][0x390] ;  /* 0x0000e400ff107b82 */ /* 0x000f620000000a00 */
[----:B0-----:R-:W-:-:S07]  /*0110*/  IMAD.WIDE R2, R9, 0x10, R2 ;  /* 0x0000001009027825 */ /* 0x001fce00078e0202 */
[----:B------:R-:W0:Y:S01]  /*0120*/  LDC.64 R18, c[0x0][0x398] ;  /* 0x0000e600ff127b82 */ /* 0x000e220000000a00 */
[----:B-1----:R-:W2:Y:S01]  /*0130*/  LDG.E.128 R4, desc[UR4][R2.64] ;  /* 0x0000000402047981 */ /* 0x002ea2000c1e1d00 */
[----:B---3--:R-:W-:-:S05]  /*0140*/  IMAD.WIDE R12, R9, 0x10, R12 ;  /* 0x00000010090c7825 */ /* 0x008fca00078e020c */
[----:B------:R-:W5:Y:S01]  /*0150*/  LDG.E.128 R8, desc[UR4][R12.64] ;  /* 0x000000040c087981 */ /* 0x000f62000c1e1d00 */
[C---:B--2---:R-:W-:Y:S02]  /*0160*/  FSETP.GT.FTZ.AND P0, PT, R7.reuse, RZ, PT ;  /* 0x000000ff0700720b */ /* 0x044fe40003f14000 */
[----:B------:R-:W-:Y:S02]  /*0170*/  FSETP.LE.FTZ.AND P1, PT, R7, UR6, PT ;  /* 0x0000000607007c0b */ /* 0x000fe4000bf33000 */
[----:B------:R-:W-:Y:S02]  /*0180*/  SEL R0, RZ, 0xffffffff, !P0 ;  /* 0xffffffffff007807 */ /* 0x000fe40004000000 */
[----:B------:R-:W-:Y:S02]  /*0190*/  SEL R14, RZ, 0xffffffff, !P1 ;  /* 0xffffffffff0e7807 */ /* 0x000fe40004800000 */
[----:B------:R-:W-:Y:S02]  /*01a0*/  IADD3 R0, PT, PT, -R0, RZ, RZ ;  /* 0x000000ff00007210 */ /* 0x000fe40007ffe1ff */
[----:B------:R-:W-:-:S04]  /*01b0*/  IADD3 R15, PT, PT, -R14, RZ, RZ ;  /* 0x000000ff0e0f7210 */ /* 0x000fc80007ffe1ff */
[----:B------:R-:W-:-:S13]  /*01c0*/  LOP3.LUT P0, RZ, R0, R15, RZ, 0xc0, !PT ;  /* 0x0000000f00ff7212 */ /* 0x000fda000780c0ff */
[----:B------:R-:W1:Y:S02]  /*01d0*/  @P0 LDC R15, c[0x0][0x380] ;  /* 0x0000e000ff0f0b82 */ /* 0x000e640000000800 */
[----:B-1----:R-:W-:-:S05]  /*01e0*/  @P0 FADD.FTZ R0, -R15, UR6 ;  /* 0x000000060f000e21 */ /* 0x002fca0008010100 */
[----:B------:R-:W-:-:S13]  /*01f0*/  FSETP.GEU.OR P1, PT, R0, R7, !P0 ;  /* 0x000000070000720b */ /* 0x000fda000472e400 */
[C---:B------:R-:W-:Y:S01]  /*0200*/  @!P1 FADD.FTZ R15, -R7.reuse, UR6 ;  /* 0x00000006070f9e21 */ /* 0x040fe20008010100 */
[----:B----4-:R-:W-:-:S03]  /*0210*/  FADD.FTZ R7, R7, -UR7 ;  /* 0x8000000707077e21 */ /* 0x010fc60008010000 */
[----:B------:R-:W-:-:S04]  /*0220*/  @P0 FMUL.FTZ R15, R15, 0.0010000000474974513054 ;  /* 0x3a83126f0f0f0820 */ /* 0x000fc80000410000 */
[C---:B-----5:R-:W-:Y:S01]  /*0230*/  @P0 FFMA.FTZ R8, R15.reuse, R16, R8 ;  /* 0x000000100f080223 */ /* 0x060fe20000010008 */
[C---:B------:R-:W-:Y:S01]  /*0240*/  @P0 FFMA.FTZ R9, R15.reuse, R17, R9 ;  /* 0x000000110f090223 */ /* 0x040fe20000010009 */
[C---:B0-----:R-:W-:Y:S01]  /*0250*/  @P0 FFMA.FTZ R10, R15.reuse, R18, R10 ;  /* 0x000000120f0a0223 */ /* 0x041fe2000001000a */
[C---:B------:R-:W-:Y:S01]  /*0260*/  @P0 FFMA.FTZ R11, R15.reuse, R19, R11 ;  /* 0x000000130f0b0223 */ /* 0x040fe2000001000b */
[C---:B------:R-:W-:Y:S01]  /*0270*/  @P0 FFMA.FTZ R4, R15.reuse, R8, R4 ;  /* 0x000000080f040223 */ /* 0x040fe20000010004 */
[C---:B------:R-:W-:Y:S01]  /*0280*/  @P0 FFMA.FTZ R5, R15.reuse, R9, R5 ;  /* 0x000000090f050223 */ /* 0x040fe20000010005 */
[----:B------:R-:W-:-:S05]  /*0290*/  @P0 FFMA.FTZ R6, R15, R10, R6 ;  /* 0x0000000a0f060223 */ /* 0x000fca0000010006 */
[----:B------:R-:W-:Y:S04]  /*02a0*/  STG.E.128 desc[UR4][R2.64], R4 ;  /* 0x0000000402007986 */ /* 0x000fe8000c101d04 */
[----:B------:R-:W-:Y:S01]  /*02b0*/  STG.E.128 desc[UR4][R12.64], R8 ;  /* 0x000000080c007986 */ /* 0x000fe2000c101d04 */
[----:B------:R-:W-:Y:S05]  /*02c0*/  EXIT ;  /* 0x000000000000794d */ /* 0x000fea0003800000 */
.L_x_0:
[----:B------:R-:W-:-:S00]  /*02d0*/  BRA `(.L_x_0) ;  /* 0xfffffffc00fc7947 */ /* 0x000fc0000383ffff */
[----:B------:R-:W-:-:S00]  /*02e0*/  NOP ;  /* 0x0000000000007918 */ /* 0x000fc00000000000 */
        /* <DEDUP_REMOVED lines=9> */
.L_x_1:


//--------------------- .nv.shared.reserved.0     --------------------------
	.section	.nv.shared.reserved.0,"aw",@nobits
	.weak		__nv_reservedSMEM_offset_0_alias
	.size		__nv_reservedSMEM_offset_0_alias, 0, 64
	.other		__nv_reservedSMEM_offset_0_alias,@"STO_CUDA_RESERVED_SHARED STV_DEFAULT"
__nv_reservedSMEM_offset_0_alias:
	.zero		0
	.zero		64


//--------------------- .nv.constant0.particle_compute --------------------------
	.section	.nv.constant0.particle_compute,"a",@progbits
	.sectionflags	@""
	.align	4
.nv.constant0.particle_compute:
	.zero		944


//--------------------- SYMBOLS --------------------------

	.type		.nv.reservedSmem.offset0,@object
	.size		.nv.reservedSmem.offset0,0x4
